	.headerflags	@"EF_CUDA_TEXMODE_UNIFIED EF_CUDA_64BIT_ADDRESS EF_CUDA_ACCELERATORS EF_CUDA_SM90 EF_CUDA_VIRTUAL_SM(EF_CUDA_SM90)"
	.elftype	@"ET_EXEC"


//--------------------- .nv.info                  --------------------------
	.section	.nv.info,"",@"SHT_CUDA_INFO"
	.align	4


	//----- nvinfo : EIATTR_REGCOUNT
	.align		4
        /*0000*/ 	.byte	0x04, 0x2f
        /*0002*/ 	.short	(.L_3 - .L_2)
	.align		4
.L_2:
        /*0004*/ 	.word	index@(triton_poi_fused__native_batch_norm_legit_no_training_convolution_relu_1)
        /*0008*/ 	.word	0x00000016


	//----- nvinfo : EIATTR_MIN_STACK_SIZE
	.align		4
.L_3:
        /*000c*/ 	.byte	0x04, 0x12
        /*000e*/ 	.short	(.L_5 - .L_4)
	.align		4
.L_4:
        /*0010*/ 	.word	index@(triton_poi_fused__native_batch_norm_legit_no_training_convolution_relu_1)
        /*0014*/ 	.word	0x00000000


	//----- nvinfo : EIATTR_FRAME_SIZE
	.align		4
.L_5:
        /*0018*/ 	.byte	0x04, 0x11
        /*001a*/ 	.short	(.L_7 - .L_6)
	.align		4
.L_6:
        /*001c*/ 	.word	index@(triton_poi_fused__native_batch_norm_legit_no_training_convolution_relu_1)
        /*0020*/ 	.word	0x00000000


	//----- nvinfo : EIATTR_MIN_STACK_SIZE
	.align		4
.L_7:
        /*0024*/ 	.byte	0x04, 0x12
        /*0026*/ 	.short	(.L_9 - .L_8)
	.align		4
.L_8:
        /*0028*/ 	.word	index@(triton_poi_fused__native_batch_norm_legit_no_training_convolution_relu_1)
        /*002c*/ 	.word	0x00000000
.L_9:


//--------------------- .nv.info.triton_poi_fused__native_batch_norm_legit_no_training_convolution_relu_1 --------------------------
	.section	.nv.info.triton_poi_fused__native_batch_norm_legit_no_training_convolution_relu_1,"",@"SHT_CUDA_INFO"
	.sectionflags	@""
	.align	4


	//----- nvinfo : EIATTR_CUDA_API_VERSION
	.align		4
        /*0000*/ 	.byte	0x04, 0x37
        /*0002*/ 	.short	(.L_11 - .L_10)
.L_10:
        /*0004*/ 	.word	0x0000007c


	//----- nvinfo : EIATTR_KPARAM_INFO
	.align		4
.L_11:
        /*0008*/ 	.byte	0x04, 0x17
        /*000a*/ 	.short	(.L_13 - .L_12)
.L_12:
        /*000c*/ 	.word	0x00000000
        /*0010*/ 	.short	0x0007
        /*0012*/ 	.short	0x0038
        /*0014*/ 	.byte	0x00, 0xf0, 0x11, 0x00


	//----- nvinfo : EIATTR_KPARAM_INFO
	.align		4
.L_13:
        /*0018*/ 	.byte	0x04, 0x17
        /*001a*/ 	.short	(.L_15 - .L_14)
.L_14:
        /*001c*/ 	.word	0x00000000
        /*0020*/ 	.short	0x0006
        /*0022*/ 	.short	0x0030
        /*0024*/ 	.byte	0x00, 0xf4, 0x21, 0x00


	//----- nvinfo : EIATTR_KPARAM_INFO
	.align		4
.L_15:
        /*0028*/ 	.byte	0x04, 0x17
        /*002a*/ 	.short	(.L_17 - .L_16)
.L_16:
        /*002c*/ 	.word	0x00000000
        /*0030*/ 	.short	0x0005
        /*0032*/ 	.short	0x0028
        /*0034*/ 	.byte	0x00, 0xf4, 0x21, 0x00


	//----- nvinfo : EIATTR_KPARAM_INFO
	.align		4
.L_17:
        /*0038*/ 	.byte	0x04, 0x17
        /*003a*/ 	.short	(.L_19 - .L_18)
.L_18:
        /*003c*/ 	.word	0x00000000
        /*0040*/ 	.short	0x0004
        /*0042*/ 	.short	0x0020
        /*0044*/ 	.byte	0x00, 0xf4, 0x21, 0x00


	//----- nvinfo : EIATTR_KPARAM_INFO
	.align		4
.L_19:
        /*0048*/ 	.byte	0x04, 0x17
        /*004a*/ 	.short	(.L_21 - .L_20)
.L_20:
        /*004c*/ 	.word	0x00000000
        /*0050*/ 	.short	0x0003
        /*0052*/ 	.short	0x0018
        /*0054*/ 	.byte	0x00, 0xf4, 0x21, 0x00


	//----- nvinfo : EIATTR_KPARAM_INFO
	.align		4
.L_21:
        /*0058*/ 	.byte	0x04, 0x17
        /*005a*/ 	.short	(.L_23 - .L_22)
.L_22:
        /*005c*/ 	.word	0x00000000
        /*0060*/ 	.short	0x0002
        /*0062*/ 	.short	0x0010
        /*0064*/ 	.byte	0x00, 0xf4, 0x21, 0x00


	//----- nvinfo : EIATTR_KPARAM_INFO
	.align		4
.L_23:
        /*0068*/ 	.byte	0x04, 0x17
        /*006a*/ 	.short	(.L_25 - .L_24)
.L_24:
        /*006c*/ 	.word	0x00000000
        /*0070*/ 	.short	0x0001
        /*0072*/ 	.short	0x0008
        /*0074*/ 	.byte	0x00, 0xf4, 0x21, 0x00


	//----- nvinfo : EIATTR_KPARAM_INFO
	.align		4
.L_25:
        /*0078*/ 	.byte	0x04, 0x17
        /*007a*/ 	.short	(.L_27 - .L_26)
.L_26:
        /*007c*/ 	.word	0x00000000
        /*0080*/ 	.short	0x0000
        /*0082*/ 	.short	0x0000
        /*0084*/ 	.byte	0x00, 0xf4, 0x21, 0x00


	//----- nvinfo : EIATTR_SPARSE_MMA_MASK
	.align		4
.L_27:
        /*0088*/ 	.byte	0x03, 0x50
        /*008a*/ 	.short	0x0000


	//----- nvinfo : EIATTR_MAXREG_COUNT
	.align		4
        /*008c*/ 	.byte	0x03, 0x1b
        /*008e*/ 	.short	0x00ff


	//----- nvinfo : EIATTR_EXIT_INSTR_OFFSETS
	.align		4
        /*0090*/ 	.byte	0x04, 0x1c
        /*0092*/ 	.short	(.L_29 - .L_28)


	//   ....[0]....
.L_28:
        /*0094*/ 	.word	0x000003c0


	//----- nvinfo : EIATTR_REQNTID
	.align		4
.L_29:
        /*0098*/ 	.byte	0x04, 0x10
        /*009a*/ 	.short	(.L_31 - .L_30)
.L_30:
        /*009c*/ 	.word	0x00000100
        /*00a0*/ 	.word	0x00000001
        /*00a4*/ 	.word	0x00000001


	//----- nvinfo : EIATTR_CBANK_PARAM_SIZE
	.align		4
.L_31:
        /*00a8*/ 	.byte	0x03, 0x19
        /*00aa*/ 	.short	0x003c


	//----- nvinfo : EIATTR_PARAM_CBANK
	.align		4
        /*00ac*/ 	.byte	0x04, 0x0a
        /*00ae*/ 	.short	(.L_33 - .L_32)
	.align		4
.L_32:
        /*00b0*/ 	.word	index@(.nv.constant0.triton_poi_fused__native_batch_norm_legit_no_training_convolution_relu_1)
        /*00b4*/ 	.short	0x0210
        /*00b6*/ 	.short	0x003c


	//----- nvinfo : EIATTR_SW_WAR
	.align		4
.L_33:
        /*00b8*/ 	.byte	0x04, 0x36
        /*00ba*/ 	.short	(.L_35 - .L_34)
.L_34:
        /*00bc*/ 	.word	0x00000008
.L_35:


//--------------------- .nv.callgraph             --------------------------
	.section	.nv.callgraph,"",@"SHT_CUDA_CALLGRAPH"
	.align	4
	.sectionentsize	8
	.align		4
        /*0000*/ 	.word	0x00000000
	.align		4
        /*0004*/ 	.word	0xffffffff
	.align		4
        /*0008*/ 	.word	0x00000000
	.align		4
        /*000c*/ 	.word	0xfffffffe
	.align		4
        /*0010*/ 	.word	0x00000000
	.align		4
        /*0014*/ 	.word	0xfffffffd
	.align		4
        /*0018*/ 	.word	0x00000000
	.align		4
        /*001c*/ 	.word	0xfffffffc


//--------------------- .nv.constant4             --------------------------
	.section	.nv.constant4,"a",@progbits
	.align	8
	.align		8
.nv.constant4:
        /*0000*/ 	.dword	_$_str
	.align		8
        /*0008*/ 	.dword	_$_str_$_2


//--------------------- .text.triton_poi_fused__native_batch_norm_legit_no_training_convolution_relu_1 --------------------------
	.section	.text.triton_poi_fused__native_batch_norm_legit_no_training_convolution_relu_1,"ax",@progbits
	.align	128
        .global         triton_poi_fused__native_batch_norm_legit_no_training_convolution_relu_1
        .type           triton_poi_fused__native_batch_norm_legit_no_training_convolution_relu_1,@function
        .size           triton_poi_fused__native_batch_norm_legit_no_training_convolution_relu_1,(.L_x_1 - triton_poi_fused__native_batch_norm_legit_no_training_convolution_relu_1)
        .other          triton_poi_fused__native_batch_norm_legit_no_training_convolution_relu_1,@"STO_CUDA_ENTRY STV_DEFAULT"
triton_poi_fused__native_batch_norm_legit_no_training_convolution_relu_1:
.text.triton_poi_fused__native_batch_norm_legit_no_training_convolution_relu_1:
[----:B------:R-:W-:Y:S01]  /*0000*/  LDC R1, c[0x0][0x28] ;  /* 0x00000a00ff017b82 */ /* 0x000fe20000000800 */
[----:B------:R-:W1:Y:S07]  /*0010*/  S2R R0, SR_TID.X ;  /* 0x0000000000007919 */ /* 0x000e6e0000002100 */
[----:B------:R-:W2:Y:S01]  /*0020*/  LDC.64 R14, c[0x0][0x228] ;  /* 0x00008a00ff0e7b82 */ /* 0x000ea20000000a00 */
[----:B------:R-:W-:Y:S01]  /*0030*/  ULDC.64 UR4, c[0x0][0x208] ;  /* 0x0000820000047ab9 */ /* 0x000fe20000000a00 */
[----:B------:R-:W3:Y:S06]  /*0040*/  S2R R5, SR_CTAID.X ;  /* 0x0000000000057919 */ /* 0x000eec0000002500 */
[----:B------:R-:W4:Y:S08]  /*0050*/  LDC.64 R10, c[0x0][0x218] ;  /* 0x00008600ff0a7b82 */ /* 0x000f300000000a00 */
[----:B------:R-:W5:Y:S08]  /*0060*/  LDC.64 R12, c[0x0][0x220] ;  /* 0x00008800ff0c7b82 */ /* 0x000f700000000a00 */
[----:B------:R-:W4:Y:S01]  /*0070*/  LDC.64 R16, c[0x0][0x230] ;  /* 0x00008c00ff107b82 */ /* 0x000f220000000a00 */
[----:B-1----:R-:W-:-:S02]  /*0080*/  SHF.L.U32 R0, R0, 0x1, RZ ;  /* 0x0000000100007819 */ /* 0x002fc400000006ff */
[----:B---3--:R-:W-:Y:S02]  /*0090*/  SHF.R.S32.HI R3, RZ, 0x16, R5 ;  /* 0x00000016ff037819 */ /* 0x008fe40000011405 */
[----:B------:R-:W-:Y:S02]  /*00a0*/  LOP3.LUT R0, R0, 0x1fe, RZ, 0xc0, !PT ;  /* 0x000001fe00007812 */ /* 0x000fe400078ec0ff */
[----:B------:R-:W-:Y:S02]  /*00b0*/  SGXT R3, R3, 0x1 ;  /* 0x000000010303781a */ /* 0x000fe40000000200 */
[----:B------:R-:W-:-:S04]  /*00c0*/  LEA R0, R5, R0, 0x9 ;  /* 0x0000000005007211 */ /* 0x000fc800078e48ff */
[----:B------:R-:W-:-:S04]  /*00d0*/  LEA.HI R3, R3, R0, RZ, 0xc ;  /* 0x0000000003037211 */ /* 0x000fc800078f60ff */
[----:B------:R-:W-:-:S05]  /*00e0*/  SHF.R.S32.HI R3, RZ, 0xc, R3 ;  /* 0x0000000cff037819 */ /* 0x000fca0000011403 */
[----:B------:R-:W-:-:S05]  /*00f0*/  IMAD.HI R2, R3, 0x2aaaaaab, RZ ;  /* 0x2aaaaaab03027827 */ /* 0x000fca00078e02ff */
[----:B------:R-:W-:-:S04]  /*0100*/  SHF.R.U32.HI R5, RZ, 0x1, R2 ;  /* 0x00000001ff057819 */ /* 0x000fc80000011602 */
[----:B------:R-:W-:Y:S02]  /*0110*/  LEA.HI R2, R2, R5, RZ, 0x1 ;  /* 0x0000000502027211 */ /* 0x000fe400078f08ff */
[----:B------:R-:W1:Y:S03]  /*0120*/  LDC.64 R4, c[0x0][0x238] ;  /* 0x00008e00ff047b82 */ /* 0x000e660000000a00 */
[----:B------:R-:W-:-:S04]  /*0130*/  IMAD R19, R2, -0xc, R3 ;  /* 0xfffffff402137824 */ /* 0x000fc800078e0203 */
[C---:B--2---:R-:W-:Y:S01]  /*0140*/  IMAD.WIDE R14, R19.reuse, 0x4, R14 ;  /* 0x00000004130e7825 */ /* 0x044fe200078e020e */
[----:B------:R-:W2:Y:S04]  /*0150*/  LDC.64 R2, c[0x0][0x210] ;  /* 0x00008400ff027b82 */ /* 0x000ea80000000a00 */
[----:B------:R3:W3:Y:S01]  /*0160*/  LDG.E.EL R18, desc[UR4][R14.64] ;  /* 0x000000040e127981 */ /* 0x0006e2000c2e1900 */
[----:B----4-:R-:W-:-:S04]  /*0170*/  IMAD.WIDE R10, R19, 0x4, R10 ;  /* 0x00000004130a7825 */ /* 0x010fc800078e020a */
[----:B-----5:R-:W-:Y:S01]  /*0180*/  IMAD.WIDE R12, R19, 0x4, R12 ;  /* 0x00000004130c7825 */ /* 0x020fe200078e020c */
[----:B------:R4:W5:Y:S04]  /*0190*/  LDG.E.EL R8, desc[UR4][R10.64] ;  /* 0x000000040a087981 */ /* 0x000968000c2e1900 */
[----:B------:R-:W5:Y:S01]  /*01a0*/  LDG.E.EL R9, desc[UR4][R12.64] ;  /* 0x000000040c097981 */ /* 0x000f62000c2e1900 */
[----:B--2---:R-:W-:-:S05]  /*01b0*/  IMAD.WIDE R2, R0, 0x4, R2 ;  /* 0x0000000400027825 */ /* 0x004fca00078e0202 */
[----:B------:R-:W5:Y:S01]  /*01c0*/  LDG.E.64 R6, desc[UR4][R2.64] ;  /* 0x0000000402067981 */ /* 0x000f62000c1e1b00 */
[----:B0--3--:R-:W-:-:S04]  /*01d0*/  IMAD.WIDE R14, R19, 0x4, R16 ;  /* 0x00000004130e7825 */ /* 0x009fc800078e0210 */
[----:B-1----:R-:W-:Y:S02]  /*01e0*/  IMAD.WIDE R16, R19, 0x4, R4 ;  /* 0x0000000413107825 */ /* 0x002fe400078e0204 */
[----:B------:R-:W2:Y:S01]  /*01f0*/  LDG.E.EL R14, desc[UR4][R14.64] ;  /* 0x000000040e0e7981 */ /* 0x000ea2000c2e1900 */
[----:B----4-:R-:W-:Y:S01]  /*0200*/  HFMA2.MMA R10, -RZ, RZ, 1.625, 0 ;  /* 0x3e800000ff0a7435 */ /* 0x010fe200000001ff */
[----:B------:R-:W0:Y:S02]  /*0210*/  LDC.64 R4, c[0x0][0x240] ;  /* 0x00009000ff047b82 */ /* 0x000e240000000a00 */
[----:B------:R-:W2:Y:S01]  /*0220*/  LDG.E.EL R17, desc[UR4][R16.64] ;  /* 0x0000000410117981 */ /* 0x000ea2000c2e1900 */
[----:B0-----:R-:W-:-:S04]  /*0230*/  IMAD.WIDE R4, R0, 0x4, R4 ;  /* 0x0000000400047825 */ /* 0x001fc800078e0204 */
[----:B------:R-:W-:-:S04]  /*0240*/  FADD R18, R18, 9.9999997473787516356e-06 ;  /* 0x3727c5ac12127421 */ /* 0x000fc80000000000 */
[----:B------:R-:W0:Y:S02]  /*0250*/  MUFU.SQRT R19, R18 ;  /* 0x0000001200137308 */ /* 0x000e240000002000 */
[C---:B0-----:R-:W-:Y:S02]  /*0260*/  FSETP.GT.AND P0, PT, R19.reuse, 8.50705917302346158658e+37, PT ;  /* 0x7e8000001300780b */ /* 0x041fe40003f04000 */
[----:B------:R-:W-:-:S11]  /*0270*/  FSETP.GEU.AND P1, PT, R19, 1.175494350822287508e-38, PT ;  /* 0x008000001300780b */ /* 0x000fd60003f2e000 */
[----:B------:R-:W-:-:S04]  /*0280*/  @P0 FMUL R19, R19, 0.25 ;  /* 0x3e80000013130820 */ /* 0x000fc80000400000 */
[----:B------:R-:W-:-:S06]  /*0290*/  @!P1 FMUL R19, R19, 16777216 ;  /* 0x4b80000013139820 */ /* 0x000fcc0000400000 */
[----:B------:R-:W0:Y:S01]  /*02a0*/  MUFU.RCP R19, R19 ;  /* 0x0000001300137308 */ /* 0x000e220000001000 */
[----:B------:R-:W-:Y:S01]  /*02b0*/  FSEL R10, R10, 1, P0 ;  /* 0x3f8000000a0a7808 */ /* 0x000fe20000000000 */
[--C-:B-----5:R-:W-:Y:S01]  /*02c0*/  FADD R6, R6, R8.reuse ;  /* 0x0000000806067221 */ /* 0x120fe20000000000 */
[----:B------:R-:W-:-:S03]  /*02d0*/  FADD R7, R7, R8 ;  /* 0x0000000807077221 */ /* 0x000fc60000000000 */
[----:B------:R-:W-:Y:S01]  /*02e0*/  @!P1 FMUL R10, R10, 16777216 ;  /* 0x4b8000000a0a9820 */ /* 0x000fe20000400000 */
[C---:B------:R-:W-:Y:S01]  /*02f0*/  FADD R8, -R9.reuse, R6 ;  /* 0x0000000609087221 */ /* 0x040fe20000000100 */
[----:B------:R-:W-:Y:S02]  /*0300*/  FADD R9, -R9, R7 ;  /* 0x0000000709097221 */ /* 0x000fe40000000100 */
[----:B0-----:R-:W-:-:S04]  /*0310*/  FMUL R10, R19, R10 ;  /* 0x0000000a130a7220 */ /* 0x001fc80000400000 */
[-C--:B------:R-:W-:Y:S01]  /*0320*/  FMUL R8, R8, R10.reuse ;  /* 0x0000000a08087220 */ /* 0x080fe20000400000 */
[----:B------:R-:W-:-:S03]  /*0330*/  FMUL R10, R9, R10 ;  /* 0x0000000a090a7220 */ /* 0x000fc60000400000 */
[C-C-:B--2---:R-:W-:Y:S01]  /*0340*/  FFMA R8, R14.reuse, R8, R17.reuse ;  /* 0x000000080e087223 */ /* 0x144fe20000000011 */
[----:B------:R-:W-:-:S04]  /*0350*/  FFMA R10, R14, R10, R17 ;  /* 0x0000000a0e0a7223 */ /* 0x000fc80000000011 */
[----:B------:R-:W-:Y:S02]  /*0360*/  FSETP.GEU.AND P0, PT, R8, RZ, PT ;  /* 0x000000ff0800720b */ /* 0x000fe40003f0e000 */
[----:B------:R-:W-:Y:S02]  /*0370*/  FSETP.GEU.AND P1, PT, R10, RZ, PT ;  /* 0x000000ff0a00720b */ /* 0x000fe40003f2e000 */
[----:B------:R-:W-:Y:S02]  /*0380*/  FSEL R8, R8, RZ, P0 ;  /* 0x000000ff08087208 */ /* 0x000fe40000000000 */
[----:B------:R-:W-:Y:S01]  /*0390*/  FSEL R9, R10, RZ, P1 ;  /* 0x000000ff0a097208 */ /* 0x000fe20000800000 */
[----:B------:R-:W-:Y:S04]  /*03a0*/  STG.E.64 desc[UR4][R2.64], R6 ;  /* 0x0000000602007986 */ /* 0x000fe8000c101b04 */
[----:B------:R-:W-:Y:S01]  /*03b0*/  STG.E.64 desc[UR4][R4.64], R8 ;  /* 0x0000000804007986 */ /* 0x000fe2000c101b04 */
[----:B------:R-:W-:Y:S05]  /*03c0*/  EXIT ;  /* 0x000000000000794d */ /* 0x000fea0003800000 */
.L_x_0:
[----:B------:R-:W-:-:S00]  /*03d0*/  BRA `(.L_x_0) ;  /* 0xfffffffc00fc7947 */ /* 0x000fc0000383ffff */
[----:B------:R-:W-:-:S00]  /*03e0*/  NOP ;  /* 0x0000000000007918 */ /* 0x000fc00000000000 */
        /* <DEDUP_REMOVED lines=9> */
.L_x_1:


//--------------------- .nv.global.init           --------------------------
	.section	.nv.global.init,"aw",@progbits
.nv.global.init:
	.type		_$_str,@object
	.size		_$_str,(_$_str_$_2 - _$_str)
_$_str:
        /*0000*/ 	.byte	0x5f, 0x5f, 0x43, 0x55, 0x44, 0x41, 0x5f, 0x46, 0x54, 0x5a, 0x00
	.type		_$_str_$_2,@object
	.size		_$_str_$_2,(.L_1 - _$_str_$_2)
_$_str_$_2:
        /*000b*/ 	.byte	0x5f, 0x5f, 0x43, 0x55, 0x44, 0x41, 0x5f, 0x50, 0x52, 0x45, 0x43, 0x5f, 0x53, 0x51, 0x52, 0x54
        /*001b*/ 	.byte	0x00
.L_1:


//--------------------- .nv.constant0.triton_poi_fused__native_batch_norm_legit_no_training_convolution_relu_1 --------------------------
	.section	.nv.constant0.triton_poi_fused__native_batch_norm_legit_no_training_convolution_relu_1,"a",@progbits
	.sectionflags	@""
	.align	4
.nv.constant0.triton_poi_fused__native_batch_norm_legit_no_training_convolution_relu_1:
	.zero		588
